	.headerflags	@"EF_CUDA_TEXMODE_UNIFIED EF_CUDA_64BIT_ADDRESS EF_CUDA_ACCELERATORS EF_CUDA_SM90 EF_CUDA_VIRTUAL_SM(EF_CUDA_SM90)"
	.elftype	@"ET_EXEC"


//--------------------- .nv.info                  --------------------------
	.section	.nv.info,"",@"SHT_CUDA_INFO"
	.align	4


	//----- nvinfo : EIATTR_REGCOUNT
	.align		4
        /*0000*/ 	.byte	0x04, 0x2f
        /*0002*/ 	.short	(.L_1 - .L_0)
	.align		4
.L_0:
        /*0004*/ 	.word	index@(triton_poi_fused_convolution_relu_18)
        /*0008*/ 	.word	0x0000001a


	//----- nvinfo : EIATTR_MIN_STACK_SIZE
	.align		4
.L_1:
        /*000c*/ 	.byte	0x04, 0x12
        /*000e*/ 	.short	(.L_3 - .L_2)
	.align		4
.L_2:
        /*0010*/ 	.word	index@(triton_poi_fused_convolution_relu_18)
        /*0014*/ 	.word	0x00000000


	//----- nvinfo : EIATTR_FRAME_SIZE
	.align		4
.L_3:
        /*0018*/ 	.byte	0x04, 0x11
        /*001a*/ 	.short	(.L_5 - .L_4)
	.align		4
.L_4:
        /*001c*/ 	.word	index@(triton_poi_fused_convolution_relu_18)
        /*0020*/ 	.word	0x00000000


	//----- nvinfo : EIATTR_MIN_STACK_SIZE
	.align		4
.L_5:
        /*0024*/ 	.byte	0x04, 0x12
        /*0026*/ 	.short	(.L_7 - .L_6)
	.align		4
.L_6:
        /*0028*/ 	.word	index@(triton_poi_fused_convolution_relu_18)
        /*002c*/ 	.word	0x00000000
.L_7:


//--------------------- .nv.info.triton_poi_fused_convolution_relu_18 --------------------------
	.section	.nv.info.triton_poi_fused_convolution_relu_18,"",@"SHT_CUDA_INFO"
	.sectionflags	@""
	.align	4


	//----- nvinfo : EIATTR_CUDA_API_VERSION
	.align		4
        /*0000*/ 	.byte	0x04, 0x37
        /*0002*/ 	.short	(.L_9 - .L_8)
.L_8:
        /*0004*/ 	.word	0x0000007c


	//----- nvinfo : EIATTR_KPARAM_INFO
	.align		4
.L_9:
        /*0008*/ 	.byte	0x04, 0x17
        /*000a*/ 	.short	(.L_11 - .L_10)
.L_10:
        /*000c*/ 	.word	0x00000000
        /*0010*/ 	.short	0x0002
        /*0012*/ 	.short	0x0010
        /*0014*/ 	.byte	0x00, 0xf0, 0x11, 0x00


	//----- nvinfo : EIATTR_KPARAM_INFO
	.align		4
.L_11:
        /*0018*/ 	.byte	0x04, 0x17
        /*001a*/ 	.short	(.L_13 - .L_12)
.L_12:
        /*001c*/ 	.word	0x00000000
        /*0020*/ 	.short	0x0001
        /*0022*/ 	.short	0x0008
        /*0024*/ 	.byte	0x00, 0xf4, 0x21, 0x00


	//----- nvinfo : EIATTR_KPARAM_INFO
	.align		4
.L_13:
        /*0028*/ 	.byte	0x04, 0x17
        /*002a*/ 	.short	(.L_15 - .L_14)
.L_14:
        /*002c*/ 	.word	0x00000000
        /*0030*/ 	.short	0x0000
        /*0032*/ 	.short	0x0000
        /*0034*/ 	.byte	0x00, 0xf4, 0x21, 0x00


	//----- nvinfo : EIATTR_SPARSE_MMA_MASK
	.align		4
.L_15:
        /*0038*/ 	.byte	0x03, 0x50
        /*003a*/ 	.short	0x0000


	//----- nvinfo : EIATTR_MAXREG_COUNT
	.align		4
        /*003c*/ 	.byte	0x03, 0x1b
        /*003e*/ 	.short	0x00ff


	//----- nvinfo : EIATTR_EXIT_INSTR_OFFSETS
	.align		4
        /*0040*/ 	.byte	0x04, 0x1c
        /*0042*/ 	.short	(.L_17 - .L_16)


	//   ....[0]....
.L_16:
        /*0044*/ 	.word	0x000003c0


	//   ....[1]....
        /*0048*/ 	.word	0x000003e0


	//----- nvinfo : EIATTR_REQNTID
	.align		4
.L_17:
        /*004c*/ 	.byte	0x04, 0x10
        /*004e*/ 	.short	(.L_19 - .L_18)
.L_18:
        /*0050*/ 	.word	0x00000080
        /*0054*/ 	.word	0x00000001
        /*0058*/ 	.word	0x00000001


	//----- nvinfo : EIATTR_CBANK_PARAM_SIZE
	.align		4
.L_19:
        /*005c*/ 	.byte	0x03, 0x19
        /*005e*/ 	.short	0x0014


	//----- nvinfo : EIATTR_PARAM_CBANK
	.align		4
        /*0060*/ 	.byte	0x04, 0x0a
        /*0062*/ 	.short	(.L_21 - .L_20)
	.align		4
.L_20:
        /*0064*/ 	.word	index@(.nv.constant0.triton_poi_fused_convolution_relu_18)
        /*0068*/ 	.short	0x0210
        /*006a*/ 	.short	0x0014


	//----- nvinfo : EIATTR_SW_WAR
	.align		4
.L_21:
        /*006c*/ 	.byte	0x04, 0x36
        /*006e*/ 	.short	(.L_23 - .L_22)
.L_22:
        /*0070*/ 	.word	0x00000008
.L_23:


//--------------------- .nv.callgraph             --------------------------
	.section	.nv.callgraph,"",@"SHT_CUDA_CALLGRAPH"
	.align	4
	.sectionentsize	8
	.align		4
        /*0000*/ 	.word	0x00000000
	.align		4
        /*0004*/ 	.word	0xffffffff
	.align		4
        /*0008*/ 	.word	0x00000000
	.align		4
        /*000c*/ 	.word	0xfffffffe
	.align		4
        /*0010*/ 	.word	0x00000000
	.align		4
        /*0014*/ 	.word	0xfffffffd
	.align		4
        /*0018*/ 	.word	0x00000000
	.align		4
        /*001c*/ 	.word	0xfffffffc


//--------------------- .text.triton_poi_fused_convolution_relu_18 --------------------------
	.section	.text.triton_poi_fused_convolution_relu_18,"ax",@progbits
	.align	128
        .global         triton_poi_fused_convolution_relu_18
        .type           triton_poi_fused_convolution_relu_18,@function
        .size           triton_poi_fused_convolution_relu_18,(.L_x_1 - triton_poi_fused_convolution_relu_18)
        .other          triton_poi_fused_convolution_relu_18,@"STO_CUDA_ENTRY STV_DEFAULT"
triton_poi_fused_convolution_relu_18:
.text.triton_poi_fused_convolution_relu_18:
[----:B------:R-:W0:Y:S02]  /*0000*/  LDC R1, c[0x0][0x28] ;  /* 0x00000a00ff017b82 */ /* 0x000e240000000800 */
[----:B------:R-:W1:Y:S01]  /*0010*/  S2R R0, SR_TID.X ;  /* 0x0000000000007919 */ /* 0x000e620000002100 */
[----:B------:R-:W2:Y:S01]  /*0020*/  LDC.64 R2, c[0x0][0x210] ;  /* 0x00008400ff027b82 */ /* 0x000ea20000000a00 */
[----:B------:R-:W-:Y:S01]  /*0030*/  CS2R R10, SRZ ;  /* 0x00000000000a7805 */ /* 0x000fe2000001ff00 */
[----:B------:R-:W-:Y:S01]  /*0040*/  ULDC.64 UR4, c[0x0][0x208] ;  /* 0x0000820000047ab9 */ /* 0x000fe20000000a00 */
[----:B------:R-:W3:Y:S05]  /*0050*/  S2R R5, SR_CTAID.X ;  /* 0x0000000000057919 */ /* 0x000eea0000002500 */
[----:B------:R-:W4:Y:S01]  /*0060*/  LDC.64 R12, c[0x0][0x218] ;  /* 0x00008600ff0c7b82 */ /* 0x000f220000000a00 */
[----:B-1----:R-:W-:-:S05]  /*0070*/  IMAD.SHL.U32 R0, R0, 0x4, RZ ;  /* 0x0000000400007824 */ /* 0x002fca00078e00ff */
[----:B------:R-:W-:-:S05]  /*0080*/  LOP3.LUT R0, R0, 0x1fc, RZ, 0xc0, !PT ;  /* 0x000001fc00007812 */ /* 0x000fca00078ec0ff */
[----:B---3--:R-:W-:-:S04]  /*0090*/  IMAD R5, R5, 0x400, R0 ;  /* 0x0000040005057824 */ /* 0x008fc800078e0200 */
[C---:B------:R-:W-:Y:S01]  /*00a0*/  IMAD.HI R4, R5.reuse, 0x2aaaaaab, RZ ;  /* 0x2aaaaaab05047827 */ /* 0x040fe200078e02ff */
[----:B------:R-:W-:-:S03]  /*00b0*/  ISETP.GE.AND P1, PT, R5, 0x2d0c0, PT ;  /* 0x0002d0c00500780c */ /* 0x000fc60003f26270 */
[C---:B------:R-:W-:Y:S01]  /*00c0*/  VIADD R0, R5.reuse, 0x200 ;  /* 0x0000020005007836 */ /* 0x040fe20000000000 */
[----:B------:R-:W-:Y:S01]  /*00d0*/  SHF.R.U32.HI R7, RZ, 0x1f, R4 ;  /* 0x0000001fff077819 */ /* 0x000fe20000011604 */
[----:B--2---:R-:W-:-:S03]  /*00e0*/  IMAD.WIDE R2, R5, 0x4, R2 ;  /* 0x0000000405027825 */ /* 0x004fc600078e0202 */
[----:B------:R-:W-:Y:S01]  /*00f0*/  LEA.HI R4, R4, R7, RZ, 0x1d ;  /* 0x0000000704047211 */ /* 0x000fe200078fe8ff */
[C---:B------:R-:W-:Y:S01]  /*0100*/  IMAD.HI R6, R0.reuse, 0x2aaaaaab, RZ ;  /* 0x2aaaaaab00067827 */ /* 0x040fe200078e02ff */
[----:B------:R-:W-:-:S03]  /*0110*/  ISETP.GE.AND P0, PT, R0, 0x2d0c0, PT ;  /* 0x0002d0c00000780c */ /* 0x000fc60003f06270 */
[----:B------:R-:W-:Y:S01]  /*0120*/  IMAD R21, R4, -0x30, R5 ;  /* 0xffffffd004157824 */ /* 0x000fe200078e0205 */
[----:B------:R-:W-:Y:S02]  /*0130*/  SHF.R.U32.HI R9, RZ, 0x1f, R6 ;  /* 0x0000001fff097819 */ /* 0x000fe40000011606 */
[----:B------:R-:W-:Y:S01]  /*0140*/  CS2R R4, SRZ ;  /* 0x0000000000047805 */ /* 0x000fe2000001ff00 */
[----:B----4-:R-:W-:Y:S01]  /*0150*/  IMAD.WIDE R20, R21, 0x4, R12 ;  /* 0x0000000415147825 */ /* 0x010fe200078e020c */
[----:B------:R-:W-:Y:S02]  /*0160*/  LEA.HI R15, R6, R9, RZ, 0x1d ;  /* 0x00000009060f7211 */ /* 0x000fe400078fe8ff */
[----:B------:R-:W-:Y:S02]  /*0170*/  CS2R R6, SRZ ;  /* 0x0000000000067805 */ /* 0x000fe4000001ff00 */
[----:B------:R-:W-:Y:S01]  /*0180*/  CS2R R8, SRZ ;  /* 0x0000000000087805 */ /* 0x000fe2000001ff00 */
[----:B------:R-:W-:-:S03]  /*0190*/  IMAD R15, R15, -0x30, R0 ;  /* 0xffffffd00f0f7824 */ /* 0x000fc600078e0200 */
[----:B------:R-:W2:Y:S04]  /*01a0*/  @!P1 LDG.E.EL.128 R4, desc[UR4][R20.64] ;  /* 0x0000000414049981 */ /* 0x000ea8000c2e1d00 */
[----:B------:R-:W2:Y:S01]  /*01b0*/  @!P1 LDG.E.128 R8, desc[UR4][R2.64] ;  /* 0x0000000402089981 */ /* 0x000ea2000c1e1d00 */
[----:B------:R-:W-:Y:S01]  /*01c0*/  IMAD.WIDE R22, R15, 0x4, R12 ;  /* 0x000000040f167825 */ /* 0x000fe200078e020c */
[----:B------:R-:W-:Y:S02]  /*01d0*/  CS2R R12, SRZ ;  /* 0x00000000000c7805 */ /* 0x000fe4000001ff00 */
[----:B------:R-:W-:Y:S02]  /*01e0*/  CS2R R14, SRZ ;  /* 0x00000000000e7805 */ /* 0x000fe4000001ff00 */
[----:B------:R-:W-:-:S02]  /*01f0*/  CS2R R16, SRZ ;  /* 0x0000000000107805 */ /* 0x000fc4000001ff00 */
[----:B------:R-:W-:Y:S02]  /*0200*/  CS2R R18, SRZ ;  /* 0x0000000000127805 */ /* 0x000fe4000001ff00 */
[----:B------:R-:W3:Y:S04]  /*0210*/  @!P0 LDG.E.EL.128 R12, desc[UR4][R22.64] ;  /* 0x00000004160c8981 */ /* 0x000ee8000c2e1d00 */
[----:B------:R-:W3:Y:S01]  /*0220*/  @!P0 LDG.E.128 R16, desc[UR4][R2.64+0x800] ;  /* 0x0008000402108981 */ /* 0x000ee2000c1e1d00 */
[----:B--2---:R-:W-:Y:S01]  /*0230*/  FSETP.GEU.AND P5, PT, R8, -R4, PT ;  /* 0x800000040800720b */ /* 0x004fe20003fae000 */
[----:B------:R-:W-:Y:S01]  /*0240*/  FADD R4, R4, R8 ;  /* 0x0000000804047221 */ /* 0x000fe20000000000 */
[----:B------:R-:W-:Y:S01]  /*0250*/  FSETP.GEU.AND P4, PT, R9, -R5, PT ;  /* 0x800000050900720b */ /* 0x000fe20003f8e000 */
[----:B------:R-:W-:Y:S01]  /*0260*/  FADD R5, R5, R9 ;  /* 0x0000000905057221 */ /* 0x000fe20000000000 */
[----:B------:R-:W-:Y:S01]  /*0270*/  FSETP.GEU.AND P3, PT, R10, -R6, PT ;  /* 0x800000060a00720b */ /* 0x000fe20003f6e000 */
[----:B------:R-:W-:Y:S01]  /*0280*/  FADD R6, R6, R10 ;  /* 0x0000000a06067221 */ /* 0x000fe20000000000 */
[----:B------:R-:W-:Y:S01]  /*0290*/  FADD R0, R7, R11 ;  /* 0x0000000b07007221 */ /* 0x000fe20000000000 */
[----:B------:R-:W-:-:S02]  /*02a0*/  FSETP.GEU.AND P2, PT, R11, -R7, PT ;  /* 0x800000070b00720b */ /* 0x000fc40003f4e000 */
[----:B------:R-:W-:Y:S02]  /*02b0*/  SEL R4, R4, RZ, P5 ;  /* 0x000000ff04047207 */ /* 0x000fe40002800000 */
[----:B------:R-:W-:Y:S02]  /*02c0*/  SEL R5, R5, RZ, P4 ;  /* 0x000000ff05057207 */ /* 0x000fe40002000000 */
[----:B------:R-:W-:Y:S02]  /*02d0*/  SEL R6, R6, RZ, P3 ;  /* 0x000000ff06067207 */ /* 0x000fe40001800000 */
[----:B------:R-:W-:Y:S01]  /*02e0*/  SEL R7, R0, RZ, P2 ;  /* 0x000000ff00077207 */ /* 0x000fe20001000000 */
[----:B---3--:R-:W-:Y:S01]  /*02f0*/  FADD R0, R15, R19 ;  /* 0x000000130f007221 */ /* 0x008fe20000000000 */
[----:B------:R-:W-:Y:S01]  /*0300*/  FSETP.GEU.AND P4, PT, R16, -R12, PT ;  /* 0x8000000c1000720b */ /* 0x000fe20003f8e000 */
[----:B------:R-:W-:Y:S01]  /*0310*/  FADD R12, R12, R16 ;  /* 0x000000100c0c7221 */ /* 0x000fe20000000000 */
[----:B------:R-:W-:Y:S01]  /*0320*/  FSETP.GEU.AND P3, PT, R17, -R13, PT ;  /* 0x8000000d1100720b */ /* 0x000fe20003f6e000 */
[----:B------:R1:W-:Y:S01]  /*0330*/  @!P1 STG.E.128 desc[UR4][R2.64], R4 ;  /* 0x0000000402009986 */ /* 0x0003e2000c101d04 */
        /* <DEDUP_REMOVED lines=8> */
[----:B------:R-:W-:Y:S06]  /*03c0*/  @P0 EXIT ;  /* 0x000000000000094d */ /* 0x000fec0003800000 */
[----:B------:R-:W-:Y:S01]  /*03d0*/  STG.E.128 desc[UR4][R2.64+0x800], R12 ;  /* 0x0008000c02007986 */ /* 0x000fe2000c101d04 */
[----:B------:R-:W-:Y:S05]  /*03e0*/  EXIT ;  /* 0x000000000000794d */ /* 0x000fea0003800000 */
.L_x_0:
[----:B------:R-:W-:-:S00]  /*03f0*/  BRA `(.L_x_0) ;  /* 0xfffffffc00fc7947 */ /* 0x000fc0000383ffff */
[----:B------:R-:W-:-:S00]  /*0400*/  NOP ;  /* 0x0000000000007918 */ /* 0x000fc00000000000 */
[----:B------:R-:W-:-:S00]  /*0410*/  NOP ;  /* 0x0000000000007918 */ /* 0x000fc00000000000 */
[----:B------:R-:W-:-:S00]  /*0420*/  NOP ;  /* 0x0000000000007918 */ /* 0x000fc00000000000 */
[----:B------:R-:W-:-:S00]  /*0430*/  NOP ;  /* 0x0000000000007918 */ /* 0x000fc00000000000 */
[----:B------:R-:W-:-:S00]  /*0440*/  NOP ;  /* 0x0000000000007918 */ /* 0x000fc00000000000 */
[----:B------:R-:W-:-:S00]  /*0450*/  NOP ;  /* 0x0000000000007918 */ /* 0x000fc00000000000 */
[----:B------:R-:W-:-:S00]  /*0460*/  NOP ;  /* 0x0000000000007918 */ /* 0x000fc00000000000 */
[----:B------:R-:W-:-:S00]  /*0470*/  NOP ;  /* 0x0000000000007918 */ /* 0x000fc00000000000 */
.L_x_1:


//--------------------- .nv.constant0.triton_poi_fused_convolution_relu_18 --------------------------
	.section	.nv.constant0.triton_poi_fused_convolution_relu_18,"a",@progbits
	.sectionflags	@""
	.align	4
.nv.constant0.triton_poi_fused_convolution_relu_18:
	.zero		548
